	.headerflags	@"EF_CUDA_TEXMODE_UNIFIED EF_CUDA_64BIT_ADDRESS EF_CUDA_ACCELERATORS EF_CUDA_SM90 EF_CUDA_VIRTUAL_SM(EF_CUDA_SM90)"
	.elftype	@"ET_EXEC"


//--------------------- .nv.info                  --------------------------
	.section	.nv.info,"",@"SHT_CUDA_INFO"
	.align	4


	//----- nvinfo : EIATTR_REGCOUNT
	.align		4
        /*0000*/ 	.byte	0x04, 0x2f
        /*0002*/ 	.short	(.L_1 - .L_0)
	.align		4
.L_0:
        /*0004*/ 	.word	index@(triton_poi_fused_convolution_2)
        /*0008*/ 	.word	0x0000001e


	//----- nvinfo : EIATTR_FRAME_SIZE
	.align		4
.L_1:
        /*000c*/ 	.byte	0x04, 0x11
        /*000e*/ 	.short	(.L_3 - .L_2)
	.align		4
.L_2:
        /*0010*/ 	.word	index@(triton_poi_fused_convolution_2)
        /*0014*/ 	.word	0x00000000


	//----- nvinfo : EIATTR_MIN_STACK_SIZE
	.align		4
.L_3:
        /*0018*/ 	.byte	0x04, 0x12
        /*001a*/ 	.short	(.L_5 - .L_4)
	.align		4
.L_4:
        /*001c*/ 	.word	index@(triton_poi_fused_convolution_2)
        /*0020*/ 	.word	0x00000000
.L_5:


//--------------------- .nv.info.triton_poi_fused_convolution_2 --------------------------
	.section	.nv.info.triton_poi_fused_convolution_2,"",@"SHT_CUDA_INFO"
	.sectionflags	@""
	.align	4


	//----- nvinfo : EIATTR_CUDA_API_VERSION
	.align		4
        /*0000*/ 	.byte	0x04, 0x37
        /*0002*/ 	.short	(.L_7 - .L_6)
.L_6:
        /*0004*/ 	.word	0x00000080


	//----- nvinfo : EIATTR_KPARAM_INFO
	.align		4
.L_7:
        /*0008*/ 	.byte	0x04, 0x17
        /*000a*/ 	.short	(.L_9 - .L_8)
.L_8:
        /*000c*/ 	.word	0x00000000
        /*0010*/ 	.short	0x0004
        /*0012*/ 	.short	0x0018
        /*0014*/ 	.byte	0x00, 0xf4, 0x21, 0x00


	//----- nvinfo : EIATTR_KPARAM_INFO
	.align		4
.L_9:
        /*0018*/ 	.byte	0x04, 0x17
        /*001a*/ 	.short	(.L_11 - .L_10)
.L_10:
        /*001c*/ 	.word	0x00000000
        /*0020*/ 	.short	0x0003
        /*0022*/ 	.short	0x0014
        /*0024*/ 	.byte	0x00, 0xf0, 0x11, 0x00


	//----- nvinfo : EIATTR_KPARAM_INFO
	.align		4
.L_11:
        /*0028*/ 	.byte	0x04, 0x17
        /*002a*/ 	.short	(.L_13 - .L_12)
.L_12:
        /*002c*/ 	.word	0x00000000
        /*0030*/ 	.short	0x0002
        /*0032*/ 	.short	0x0010
        /*0034*/ 	.byte	0x00, 0xf0, 0x11, 0x00


	//----- nvinfo : EIATTR_KPARAM_INFO
	.align		4
.L_13:
        /*0038*/ 	.byte	0x04, 0x17
        /*003a*/ 	.short	(.L_15 - .L_14)
.L_14:
        /*003c*/ 	.word	0x00000000
        /*0040*/ 	.short	0x0001
        /*0042*/ 	.short	0x0008
        /*0044*/ 	.byte	0x00, 0xf4, 0x21, 0x00


	//----- nvinfo : EIATTR_KPARAM_INFO
	.align		4
.L_15:
        /*0048*/ 	.byte	0x04, 0x17
        /*004a*/ 	.short	(.L_17 - .L_16)
.L_16:
        /*004c*/ 	.word	0x00000000
        /*0050*/ 	.short	0x0000
        /*0052*/ 	.short	0x0000
        /*0054*/ 	.byte	0x00, 0xf4, 0x21, 0x00


	//----- nvinfo : EIATTR_SPARSE_MMA_MASK
	.align		4
.L_17:
        /*0058*/ 	.byte	0x03, 0x50
        /*005a*/ 	.short	0x0000


	//----- nvinfo : EIATTR_MAXREG_COUNT
	.align		4
        /*005c*/ 	.byte	0x03, 0x1b
        /*005e*/ 	.short	0x00ff


	//----- nvinfo : EIATTR_EXIT_INSTR_OFFSETS
	.align		4
        /*0060*/ 	.byte	0x04, 0x1c
        /*0062*/ 	.short	(.L_19 - .L_18)


	//   ....[0]....
.L_18:
        /*0064*/ 	.word	0x00000920


	//   ....[1]....
        /*0068*/ 	.word	0x00000970


	//----- nvinfo : EIATTR_REQNTID
	.align		4
.L_19:
        /*006c*/ 	.byte	0x04, 0x10
        /*006e*/ 	.short	(.L_21 - .L_20)
.L_20:
        /*0070*/ 	.word	0x00000080
        /*0074*/ 	.word	0x00000001
        /*0078*/ 	.word	0x00000001


	//----- nvinfo : EIATTR_CBANK_PARAM_SIZE
	.align		4
.L_21:
        /*007c*/ 	.byte	0x03, 0x19
        /*007e*/ 	.short	0x0020


	//----- nvinfo : EIATTR_PARAM_CBANK
	.align		4
        /*0080*/ 	.byte	0x04, 0x0a
        /*0082*/ 	.short	(.L_23 - .L_22)
	.align		4
.L_22:
        /*0084*/ 	.word	index@(.nv.constant0.triton_poi_fused_convolution_2)
        /*0088*/ 	.short	0x0210
        /*008a*/ 	.short	0x0020


	//----- nvinfo : EIATTR_SW_WAR
	.align		4
.L_23:
        /*008c*/ 	.byte	0x04, 0x36
        /*008e*/ 	.short	(.L_25 - .L_24)
.L_24:
        /*0090*/ 	.word	0x00000008
.L_25:


//--------------------- .nv.callgraph             --------------------------
	.section	.nv.callgraph,"",@"SHT_CUDA_CALLGRAPH"
	.align	4
	.sectionentsize	8
	.align		4
        /*0000*/ 	.word	0x00000000
	.align		4
        /*0004*/ 	.word	0xffffffff
	.align		4
        /*0008*/ 	.word	0x00000000
	.align		4
        /*000c*/ 	.word	0xfffffffe
	.align		4
        /*0010*/ 	.word	0x00000000
	.align		4
        /*0014*/ 	.word	0xfffffffd
	.align		4
        /*0018*/ 	.word	0x00000000
	.align		4
        /*001c*/ 	.word	0xfffffffc


//--------------------- .text.triton_poi_fused_convolution_2 --------------------------
	.section	.text.triton_poi_fused_convolution_2,"ax",@progbits
	.sectionflags	@"SHF_BARRIERS=1"
	.align	128
        .global         triton_poi_fused_convolution_2
        .type           triton_poi_fused_convolution_2,@function
        .size           triton_poi_fused_convolution_2,(.L_x_1 - triton_poi_fused_convolution_2)
        .other          triton_poi_fused_convolution_2,@"STO_CUDA_ENTRY STV_DEFAULT"
triton_poi_fused_convolution_2:
.text.triton_poi_fused_convolution_2:
[----:B------:R-:W0:Y:S01]  /*0000*/  LDC R1, c[0x0][0x28] ;  /* 0x00000a00ff017b82 */ /* 0x000e220000000800 */
[----:B------:R-:W1:Y:S07]  /*0010*/  S2R R4, SR_CTAID.Y ;  /* 0x0000000000047919 */ /* 0x000e6e0000002600 */
[----:B------:R-:W2:Y:S01]  /*0020*/  LDC.64 R2, c[0x0][0x210] ;  /* 0x00008400ff027b82 */ /* 0x000ea20000000a00 */
[----:B------:R-:W-:Y:S01]  /*0030*/  UMOV UR4, 0xf0 ;  /* 0x000000f000047882 */ /* 0x000fe20000000000 */
[----:B------:R-:W-:Y:S01]  /*0040*/  IMAD.MOV.U32 R13, RZ, RZ, RZ ;  /* 0x000000ffff0d7224 */ /* 0x000fe200078e00ff */
[----:B------:R-:W3:Y:S01]  /*0050*/  S2R R5, SR_TID.X ;  /* 0x0000000000057919 */ /* 0x000ee20000002100 */
[----:B------:R-:W-:Y:S01]  /*0060*/  USHF.R.U32 UR6, UR4, 0x4, URZ ;  /* 0x0000000404067899 */ /* 0x000fe2000800163f */
[----:B------:R-:W-:-:S03]  /*0070*/  UMOV UR7, 0x140 ;  /* 0x0000014000077882 */ /* 0x000fc60000000000 */
[----:B------:R-:W-:-:S04]  /*0080*/  ULOP3.LUT UR7, UR7, 0xf, UR6, 0xf8, !UPT ;  /* 0x0000000f07077892 */ /* 0x000fc8000f8ef806 */
[----:B------:R-:W-:Y:S01]  /*0090*/  USHF.L.U32 UR7, UR7, 0x14, URZ ;  /* 0x0000001407077899 */ /* 0x000fe2000800063f */
[----:B------:R-:W-:Y:S01]  /*00a0*/  UMOV UR6, URZ ;  /* 0x0000003f00067c82 */ /* 0x000fe20008000000 */
[----:B------:R-:W4:Y:S01]  /*00b0*/  S2R R0, SR_CTAID.X ;  /* 0x0000000000007919 */ /* 0x000f220000002500 */
[----:B-1----:R-:W-:Y:S01]  /*00c0*/  IMAD.SHL.U32 R4, R4, 0x20, RZ ;  /* 0x0000002004047824 */ /* 0x002fe200078e00ff */
[----:B---3--:R-:W-:-:S04]  /*00d0*/  SHF.R.U32.HI R11, RZ, 0x5, R5 ;  /* 0x00000005ff0b7819 */ /* 0x008fc80000011605 */
[----:B------:R-:W-:Y:S01]  /*00e0*/  LOP3.LUT R16, R4, 0x1f, R5, 0xf8, !PT ;  /* 0x0000001f04107812 */ /* 0x000fe200078ef805 */
[----:B----4-:R-:W-:Y:S01]  /*00f0*/  IMAD.SHL.U32 R0, R0, 0x20, RZ ;  /* 0x0000002000007824 */ /* 0x010fe200078e00ff */
[----:B------:R-:W-:-:S03]  /*0100*/  SGXT.U32 R11, R11, 0x2 ;  /* 0x000000020b0b781a */ /* 0x000fc60000000000 */
[C---:B------:R-:W-:Y:S01]  /*0110*/  IMAD.HI.U32 R7, R16.reuse, 0x33333334, RZ ;  /* 0x3333333410077827 */ /* 0x040fe200078e00ff */
[----:B------:R-:W-:Y:S02]  /*0120*/  ISETP.GE.U32.AND P0, PT, R16, 0x14, PT ;  /* 0x000000141000780c */ /* 0x000fe40003f06070 */
[----:B------:R-:W-:Y:S01]  /*0130*/  LOP3.LUT R6, R11, 0x4, R0, 0xfe, !PT ;  /* 0x000000040b067812 */ /* 0x000fe200078efe00 */
[----:B------:R-:W-:Y:S01]  /*0140*/  IMAD R16, R7, -0x5, R16 ;  /* 0xfffffffb07107824 */ /* 0x000fe200078e0210 */
[----:B------:R-:W-:Y:S01]  /*0150*/  LOP3.LUT R8, R11, 0x8, R0, 0xfe, !PT ;  /* 0x000000080b087812 */ /* 0x000fe200078efe00 */
[----:B------:R-:W-:Y:S01]  /*0160*/  IMAD R9, R7, 0x140, RZ ;  /* 0x0000014007097824 */ /* 0x000fe200078e02ff */
[----:B------:R-:W-:Y:S02]  /*0170*/  LOP3.LUT R7, R11, R0, RZ, 0xfc, !PT ;  /* 0x000000000b077212 */ /* 0x000fe400078efcff */
[----:B------:R-:W-:Y:S02]  /*0180*/  ISETP.LT.AND P6, PT, R6, 0x40, !P0 ;  /* 0x000000400600780c */ /* 0x000fe400047c1270 */
[----:B------:R-:W-:-:S02]  /*0190*/  LOP3.LUT R6, R9, R16, RZ, 0xfc, !PT ;  /* 0x0000001009067212 */ /* 0x000fc400078efcff */
[----:B------:R-:W-:Y:S02]  /*01a0*/  ISETP.LT.AND P1, PT, R7, 0x40, !P0 ;  /* 0x000000400700780c */ /* 0x000fe40004721270 */
[----:B------:R-:W-:Y:S01]  /*01b0*/  LOP3.LUT R10, R11, 0xc, R0, 0xfe, !PT ;  /* 0x0000000c0b0a7812 */ /* 0x000fe200078efe00 */
[----:B------:R-:W-:Y:S01]  /*01c0*/  IMAD R7, R7, 0x5, R6 ;  /* 0x0000000507077824 */ /* 0x000fe200078e0206 */
[----:B------:R-:W-:Y:S02]  /*01d0*/  ISETP.LT.AND P5, PT, R8, 0x40, !P0 ;  /* 0x000000400800780c */ /* 0x000fe400047a1270 */
[----:B------:R-:W-:Y:S01]  /*01e0*/  LOP3.LUT R12, R11, 0x10, R0, 0xfe, !PT ;  /* 0x000000100b0c7812 */ /* 0x000fe200078efe00 */
[----:B--2---:R-:W-:Y:S01]  /*01f0*/  IMAD.WIDE R8, R7, 0x4, R2 ;  /* 0x0000000407087825 */ /* 0x004fe200078e0202 */
[----:B------:R-:W-:Y:S02]  /*0200*/  LOP3.LUT R14, R11, 0x14, R0, 0xfe, !PT ;  /* 0x000000140b0e7812 */ /* 0x000fe400078efe00 */
[----:B------:R-:W-:-:S02]  /*0210*/  ISETP.LT.AND P4, PT, R10, 0x40, !P0 ;  /* 0x000000400a00780c */ /* 0x000fc40004781270 */
[----:B------:R-:W-:Y:S01]  /*0220*/  LOP3.LUT R11, R11, 0x18, R0, 0xfe, !PT ;  /* 0x000000180b0b7812 */ /* 0x000fe200078efe00 */
[----:B------:R1:W2:Y:S01]  /*0230*/  @P1 LDG.E.EL R13, desc[UR6][R8.64] ;  /* 0x00000006080d1981 */ /* 0x0002a2000c2e1900 */
[----:B------:R-:W-:Y:S01]  /*0240*/  LEA.HI R10, R5, R0, RZ, 0x1b ;  /* 0x00000000050a7211 */ /* 0x000fe200078fd8ff */
[----:B------:R-:W-:Y:S01]  /*0250*/  VIADD R17, R7, 0x14 ;  /* 0x0000001407117836 */ /* 0x000fe20000000000 */
[----:B------:R-:W-:Y:S02]  /*0260*/  ISETP.LT.AND P1, PT, R11, 0x40, !P0 ;  /* 0x000000400b00780c */ /* 0x000fe40004721270 */
[----:B------:R-:W-:Y:S01]  /*0270*/  ISETP.LT.AND P3, PT, R12, 0x40, !P0 ;  /* 0x000000400c00780c */ /* 0x000fe20004761270 */
[----:B------:R-:W-:Y:S01]  /*0280*/  VIADD R11, R10, 0x1c ;  /* 0x0000001c0a0b7836 */ /* 0x000fe20000000000 */
[----:B------:R-:W-:Y:S01]  /*0290*/  USHF.R.U32 UR8, UR4, 0x4, URZ ;  /* 0x0000000404087899 */ /* 0x000fe2000800163f */
[----:B------:R-:W-:-:S03]  /*02a0*/  UMOV UR9, 0x140 ;  /* 0x0000014000097882 */ /* 0x000fc60000000000 */
[----:B------:R-:W-:-:S04]  /*02b0*/  ULOP3.LUT UR9, UR9, 0xf, UR8, 0xf8, !UPT ;  /* 0x0000000f09097892 */ /* 0x000fc8000f8ef808 */
[----:B------:R-:W-:Y:S01]  /*02c0*/  USHF.L.U32 UR9, UR9, 0x14, URZ ;  /* 0x0000001409097899 */ /* 0x000fe2000800063f */
[----:B------:R-:W-:Y:S01]  /*02d0*/  UMOV UR8, URZ ;  /* 0x0000003f00087c82 */ /* 0x000fe20008000000 */
[----:B------:R-:W-:Y:S01]  /*02e0*/  IMAD.MOV.U32 R12, RZ, RZ, RZ ;  /* 0x000000ffff0c7224 */ /* 0x000fe200078e00ff */
[----:B------:R-:W-:Y:S01]  /*02f0*/  ISETP.LT.AND P2, PT, R14, 0x40, !P0 ;  /* 0x000000400e00780c */ /* 0x000fe20004741270 */
[C---:B------:R-:W-:Y:S02]  /*0300*/  VIADD R19, R7.reuse, 0x28 ;  /* 0x0000002807137836 */ /* 0x040fe40000000000 */
[----:B------:R-:W-:Y:S02]  /*0310*/  VIADD R21, R7, 0x3c ;  /* 0x0000003c07157836 */ /* 0x000fe40000000000 */
[--C-:B-1----:R-:W-:Y:S01]  /*0320*/  IMAD.WIDE R8, R17, 0x4, R2.reuse ;  /* 0x0000000411087825 */ /* 0x102fe200078e0202 */
[----:B------:R-:W-:Y:S02]  /*0330*/  CS2R R14, SRZ ;  /* 0x00000000000e7805 */ /* 0x000fe4000001ff00 */
[----:B------:R-:W-:Y:S01]  /*0340*/  ISETP.LT.AND P0, PT, R11, 0x40, !P0 ;  /* 0x000000400b00780c */ /* 0x000fe20004701270 */
[----:B------:R-:W-:Y:S01]  /*0350*/  IMAD.WIDE R18, R19, 0x4, R2 ;  /* 0x0000000413127825 */ /* 0x000fe200078e0202 */
[----:B------:R-:W3:Y:S01]  /*0360*/  @P6 LDG.E.EL R12, desc[UR6][R8.64] ;  /* 0x00000006080c6981 */ /* 0x000ee2000c2e1900 */
[----:B------:R-:W-:Y:S01]  /*0370*/  USHF.R.U32 UR6, UR4, 0x4, URZ ;  /* 0x0000000404067899 */ /* 0x000fe2000800163f */
[----:B------:R-:W-:-:S03]  /*0380*/  UMOV UR7, 0x140 ;  /* 0x0000014000077882 */ /* 0x000fc60000000000 */
[----:B------:R-:W-:-:S04]  /*0390*/  ULOP3.LUT UR7, UR7, 0xf, UR6, 0xf8, !UPT ;  /* 0x0000000f07077892 */ /* 0x000fc8000f8ef806 */
[----:B------:R-:W-:Y:S01]  /*03a0*/  USHF.L.U32 UR7, UR7, 0x14, URZ ;  /* 0x0000001407077899 */ /* 0x000fe2000800063f */
[----:B------:R-:W-:Y:S01]  /*03b0*/  UMOV UR6, URZ ;  /* 0x0000003f00067c82 */ /* 0x000fe20008000000 */
[----:B------:R-:W-:Y:S01]  /*03c0*/  IMAD.WIDE R20, R21, 0x4, R2 ;  /* 0x0000000415147825 */ /* 0x000fe200078e0202 */
[----:B------:R-:W-:Y:S01]  /*03d0*/  USHF.R.U32 UR4, UR4, 0x4, URZ ;  /* 0x0000000404047899 */ /* 0x000fe2000800163f */
[----:B------:R-:W-:-:S03]  /*03e0*/  UMOV UR5, 0x140 ;  /* 0x0000014000057882 */ /* 0x000fc60000000000 */
[----:B------:R-:W-:-:S04]  /*03f0*/  ULOP3.LUT UR5, UR5, 0xf, UR4, 0xf8, !UPT ;  /* 0x0000000f05057892 */ /* 0x000fc8000f8ef804 */
[----:B------:R-:W-:Y:S01]  /*0400*/  USHF.L.U32 UR5, UR5, 0x14, URZ ;  /* 0x0000001405057899 */ /* 0x000fe2000800063f */
[----:B------:R-:W-:Y:S01]  /*0410*/  UMOV UR4, URZ ;  /* 0x0000003f00047c82 */ /* 0x000fe20008000000 */
[----:B------:R1:W4:Y:S01]  /*0420*/  @P5 LDG.E.EL R15, desc[UR8][R18.64] ;  /* 0x00000008120f5981 */ /* 0x000322000c2e1900 */
[----:B------:R-:W-:Y:S01]  /*0430*/  IMAD R27, R11, 0x5, R6 ;  /* 0x000000050b1b7824 */ /* 0x000fe200078e0206 */
[C---:B------:R-:W-:Y:S01]  /*0440*/  IADD3 R11, R7.reuse, 0x50, RZ ;  /* 0x00000050070b7810 */ /* 0x040fe20007ffe0ff */
[C---:B------:R-:W-:Y:S01]  /*0450*/  VIADD R23, R7.reuse, 0x64 ;  /* 0x0000006407177836 */ /* 0x040fe20000000000 */
[----:B------:R5:W4:Y:S01]  /*0460*/  @P4 LDG.E.EL R14, desc[UR8][R20.64] ;  /* 0x00000008140e4981 */ /* 0x000b22000c2e1900 */
[----:B------:R-:W-:Y:S02]  /*0470*/  VIADD R25, R7, 0x78 ;  /* 0x0000007807197836 */ /* 0x000fe40000000000 */
[----:B------:R-:W-:Y:S02]  /*0480*/  IMAD.MOV.U32 R17, RZ, RZ, RZ ;  /* 0x000000ffff117224 */ /* 0x000fe400078e00ff */
[----:B------:R-:W-:Y:S01]  /*0490*/  IMAD.WIDE R6, R27, 0x4, R2 ;  /* 0x000000041b067825 */ /* 0x000fe200078e0202 */
[----:B-1----:R-:W-:-:S03]  /*04a0*/  CS2R R18, SRZ ;  /* 0x0000000000127805 */ /* 0x002fc6000001ff00 */
[----:B------:R-:W-:-:S03]  /*04b0*/  IMAD.WIDE R10, R11, 0x4, R2 ;  /* 0x000000040b0a7825 */ /* 0x000fc600078e0202 */
[----:B------:R-:W4:Y:S01]  /*04c0*/  @P0 LDG.E.EL R18, desc[UR4][R6.64] ;  /* 0x0000000406120981 */ /* 0x000f22000c2e1900 */
[----:B------:R-:W-:-:S03]  /*04d0*/  IMAD.WIDE R8, R23, 0x4, R2 ;  /* 0x0000000417087825 */ /* 0x000fc600078e0202 */
[----:B------:R1:W4:Y:S01]  /*04e0*/  @P3 LDG.E.EL R17, desc[UR6][R10.64] ;  /* 0x000000060a113981 */ /* 0x000322000c2e1900 */
[----:B-----5:R-:W-:Y:S02]  /*04f0*/  IMAD.MOV.U32 R20, RZ, RZ, RZ ;  /* 0x000000ffff147224 */ /* 0x020fe400078e00ff */
[----:B------:R-:W-:-:S04]  /*0500*/  IMAD.WIDE R2, R25, 0x4, R2 ;  /* 0x0000000419027825 */ /* 0x000fc800078e0202 */
[----:B------:R-:W5:Y:S04]  /*0510*/  @P2 LDG.E.EL R20, desc[UR6][R8.64] ;  /* 0x0000000608142981 */ /* 0x000f68000c2e1900 */
[----:B------:R0:W5:Y:S01]  /*0520*/  @P1 LDG.E.EL R19, desc[UR4][R2.64] ;  /* 0x0000000402131981 */ /* 0x000162000c2e1900 */
[----:B------:R-:W0:Y:S01]  /*0530*/  S2R R23, SR_TID.X ;  /* 0x0000000000177919 */ /* 0x000e220000002100 */
[----:B------:R-:W0:Y:S01]  /*0540*/  S2UR UR5, SR_CgaCtaId ;  /* 0x00000000000579c3 */ /* 0x000e220000008800 */
[C---:B------:R-:W-:Y:S01]  /*0550*/  ISETP.GE.U32.AND P0, PT, R16.reuse, 0x2, PT ;  /* 0x000000021000780c */ /* 0x040fe20003f06070 */
[----:B------:R-:W-:Y:S01]  /*0560*/  UMOV UR4, 0x400 ;  /* 0x0000040000047882 */ /* 0x000fe20000000000 */
[----:B-1----:R-:W-:Y:S01]  /*0570*/  IMAD.MOV.U32 R10, RZ, RZ, 0x3dfcab39 ;  /* 0x3dfcab39ff0a7424 */ /* 0x002fe200078e00ff */
[C---:B------:R-:W-:Y:S01]  /*0580*/  ISETP.GE.U32.AND P3, PT, R16.reuse, 0x4, PT ;  /* 0x000000041000780c */ /* 0x040fe20003f66070 */
[----:B------:R-:W-:Y:S01]  /*0590*/  IMAD.MOV.U32 R22, RZ, RZ, 0x3cffbe39 ;  /* 0x3cffbe39ff167424 */ /* 0x000fe200078e00ff */
[----:B------:R-:W-:-:S02]  /*05a0*/  ISETP.NE.AND P1, PT, R16, RZ, PT ;  /* 0x000000ff1000720c */ /* 0x000fc40003f25270 */
[----:B------:R-:W-:Y:S02]  /*05b0*/  ISETP.GE.U32.AND P2, PT, R16, 0x3, PT ;  /* 0x000000031000780c */ /* 0x000fe40003f46070 */
[----:B0-----:R-:W-:Y:S02]  /*05c0*/  FSEL R3, -R10, 0.12138354778289794922, !P3 ;  /* 0x3df897f00a037808 */ /* 0x001fe40005800100 */
[----:B------:R-:W-:Y:S02]  /*05d0*/  FSEL R2, -R22, -0.18273277580738067627, !P1 ;  /* 0xbe3b1e4d16027808 */ /* 0x000fe40004800100 */
[----:B------:R-:W-:Y:S01]  /*05e0*/  @P0 FSEL R2, R3, 0.054551355540752410889, P2 ;  /* 0x3d5f713e03020808 */ /* 0x000fe20001000000 */
[----:B------:R-:W-:Y:S01]  /*05f0*/  ULEA UR4, UR5, UR4, 0x18 ;  /* 0x0000000405047291 */ /* 0x000fe2000f8ec03f */
[----:B------:R-:W-:Y:S01]  /*0600*/  IMAD.SHL.U32 R21, R23, 0x20, RZ ;  /* 0x0000002017157824 */ /* 0x000fe200078e00ff */
[----:B------:R-:W-:-:S04]  /*0610*/  SHF.R.U32.HI R7, RZ, 0x5, R23 ;  /* 0x00000005ff077819 */ /* 0x000fc80000011617 */
[----:B------:R-:W-:-:S04]  /*0620*/  LOP3.LUT R21, R21, 0x3e0, RZ, 0xc0, !PT ;  /* 0x000003e015157812 */ /* 0x000fc800078ec0ff */
[----:B------:R-:W-:Y:S02]  /*0630*/  LEA.HI R6, R21, UR4, RZ, 0x1f ;  /* 0x0000000415067c11 */ /* 0x000fe4000f8ff8ff */
[----:B------:R-:W-:Y:S02]  /*0640*/  SGXT.U32 R3, R7, 0x2 ;  /* 0x000000020703781a */ /* 0x000fe40000000000 */
[----:B------:R-:W-:-:S05]  /*0650*/  LEA R6, R21, R6, 0x2 ;  /* 0x0000000615067211 */ /* 0x000fca00078e10ff */
[----:B------:R-:W-:Y:S02]  /*0660*/  IMAD R16, R3, 0x4, R6 ;  /* 0x0000000403107824 */ /* 0x000fe400078e0206 */
[C---:B------:R-:W-:Y:S02]  /*0670*/  IMAD.SHL.U32 R3, R23.reuse, 0x2, RZ ;  /* 0x0000000217037824 */ /* 0x040fe400078e00ff */
[----:B------:R-:W-:-:S03]  /*0680*/  IMAD.SHL.U32 R6, R23, 0x4, RZ ;  /* 0x0000000417067824 */ /* 0x000fc600078e00ff */
[----:B------:R-:W-:Y:S02]  /*0690*/  LOP3.LUT R3, R3, 0xf0, RZ, 0xc0, !PT ;  /* 0x000000f003037812 */ /* 0x000fe400078ec0ff */
[----:B------:R-:W-:-:S03]  /*06a0*/  LOP3.LUT R6, R6, 0x1fc, RZ, 0xc0, !PT ;  /* 0x000001fc06067812 */ /* 0x000fc600078ec0ff */
[----:B------:R-:W-:-:S04]  /*06b0*/  VIADD R3, R3, UR4 ;  /* 0x0000000403037c36 */ /* 0x000fc80008000000 */
[----:B------:R-:W-:Y:S01]  /*06c0*/  IMAD R8, R6, 0x4, R3 ;  /* 0x0000000406087824 */ /* 0x000fe200078e0203 */
[----:B------:R-:W-:-:S04]  /*06d0*/  SHF.L.U32 R7, R5, 0x2, RZ ;  /* 0x0000000205077819 */ /* 0x000fc800000006ff */
[----:B------:R-:W-:Y:S02]  /*06e0*/  LOP3.LUT R7, R0, 0x1c, R7, 0xf8, !PT ;  /* 0x0000001c00077812 */ /* 0x000fe400078ef807 */
[----:B------:R-:W-:Y:S02]  /*06f0*/  LOP3.LUT R0, R6, 0x200, RZ, 0xfc, !PT ;  /* 0x0000020006007812 */ /* 0x000fe400078efcff */
[----:B------:R-:W-:Y:S01]  /*0700*/  ISETP.GE.AND P0, PT, R7, 0x40, PT ;  /* 0x000000400700780c */ /* 0x000fe20003f06270 */
[----:B--2---:R-:W-:-:S05]  /*0710*/  FADD R13, R2, R13 ;  /* 0x0000000d020d7221 */ /* 0x004fca0000000000 */
[----:B------:R-:W-:Y:S01]  /*0720*/  STS [R16], R13 ;  /* 0x0000000d10007388 */ /* 0x000fe20000000800 */
[C---:B---3--:R-:W-:Y:S01]  /*0730*/  FADD R12, R2.reuse, R12 ;  /* 0x0000000c020c7221 */ /* 0x048fe20000000000 */
[C---:B----4-:R-:W-:Y:S01]  /*0740*/  FADD R15, R2.reuse, R15 ;  /* 0x0000000f020f7221 */ /* 0x050fe20000000000 */
[----:B------:R-:W-:-:S03]  /*0750*/  FADD R14, R2, R14 ;  /* 0x0000000e020e7221 */ /* 0x000fc60000000000 */
[----:B------:R0:W-:Y:S04]  /*0760*/  STS [R16+0x10], R12 ;  /* 0x0000100c10007388 */ /* 0x0001e80000000800 */
[----:B------:R-:W-:Y:S01]  /*0770*/  STS [R16+0x20], R15 ;  /* 0x0000200f10007388 */ /* 0x000fe20000000800 */
[C---:B------:R-:W-:Y:S01]  /*0780*/  FADD R18, R2.reuse, R18 ;  /* 0x0000001202127221 */ /* 0x040fe20000000000 */
[C---:B------:R-:W-:Y:S02]  /*0790*/  FADD R17, R2.reuse, R17 ;  /* 0x0000001102117221 */ /* 0x040fe40000000000 */
[----:B------:R-:W-:Y:S01]  /*07a0*/  STS [R16+0x30], R14 ;  /* 0x0000300e10007388 */ /* 0x000fe20000000800 */
[C---:B-----5:R-:W-:Y:S01]  /*07b0*/  FADD R20, R2.reuse, R20 ;  /* 0x0000001402147221 */ /* 0x060fe20000000000 */
[----:B------:R-:W-:-:S02]  /*07c0*/  FADD R19, R2, R19 ;  /* 0x0000001302137221 */ /* 0x000fc40000000000 */
[----:B------:R-:W-:Y:S01]  /*07d0*/  STS [R16+0x40], R17 ;  /* 0x0000401110007388 */ /* 0x000fe20000000800 */
[----:B------:R-:W1:Y:S03]  /*07e0*/  LDC.64 R2, c[0x0][0x218] ;  /* 0x00008600ff027b82 */ /* 0x000e660000000a00 */
[----:B------:R-:W-:Y:S04]  /*07f0*/  STS [R16+0x50], R20 ;  /* 0x0000501410007388 */ /* 0x000fe80000000800 */
[----:B------:R-:W-:Y:S04]  /*0800*/  STS [R16+0x60], R19 ;  /* 0x0000601310007388 */ /* 0x000fe80000000800 */
[----:B------:R-:W-:Y:S01]  /*0810*/  STS [R16+0x70], R18 ;  /* 0x0000701210007388 */ /* 0x000fe20000000800 */
[----:B------:R-:W-:Y:S01]  /*0820*/  BAR.SYNC.DEFER_BLOCKING 0x0 ;  /* 0x0000000000007b1d */ /* 0x000fe20000010000 */
[----:B0-----:R-:W-:-:S04]  /*0830*/  SHF.R.U32.HI R12, RZ, 0x3, R5 ;  /* 0x00000003ff0c7819 */ /* 0x001fc80000011605 */
[----:B------:R-:W-:Y:S01]  /*0840*/  SGXT.U32 R5, R12, 0x4 ;  /* 0x000000040c05781a */ /* 0x000fe20000000000 */
[----:B------:R-:W0:Y:S03]  /*0850*/  LDS.128 R8, [R8] ;  /* 0x0000000008087984 */ /* 0x000e260000000c00 */
[----:B------:R-:W-:Y:S02]  /*0860*/  LOP3.LUT R5, R5, R4, RZ, 0xfc, !PT ;  /* 0x0000000405057212 */ /* 0x000fe400078efcff */
[----:B------:R-:W-:Y:S02]  /*0870*/  SHF.R.U32.HI R4, RZ, 0x1, R0 ;  /* 0x00000001ff047819 */ /* 0x000fe40000011600 */
[C---:B------:R-:W-:Y:S02]  /*0880*/  LOP3.LUT R0, R5.reuse, 0x10, RZ, 0xfc, !PT ;  /* 0x0000001005007812 */ /* 0x040fe400078efcff */
[----:B------:R-:W-:-:S02]  /*0890*/  ISETP.LT.U32.AND P1, PT, R5, 0x14, !P0 ;  /* 0x000000140500780c */ /* 0x000fc40004721070 */
[----:B------:R-:W-:Y:S01]  /*08a0*/  ISETP.LT.U32.AND P0, PT, R0, 0x14, !P0 ;  /* 0x000000140000780c */ /* 0x000fe20004701070 */
[----:B------:R-:W-:Y:S01]  /*08b0*/  IMAD R5, R5, 0x40, R7 ;  /* 0x0000004005057824 */ /* 0x000fe200078e0207 */
[----:B------:R-:W-:-:S03]  /*08c0*/  LOP3.LUT R12, R4, 0x1f0, RZ, 0xc0, !PT ;  /* 0x000001f0040c7812 */ /* 0x000fc600078ec0ff */
[----:B-1----:R-:W-:-:S04]  /*08d0*/  IMAD.WIDE R4, R5, 0x4, R2 ;  /* 0x0000000405047825 */ /* 0x002fc800078e0202 */
[----:B------:R-:W-:Y:S01]  /*08e0*/  VIADD R13, R12, UR4 ;  /* 0x000000040c0d7c36 */ /* 0x000fe20008000000 */
[----:B------:R-:W-:-:S03]  /*08f0*/  ULDC.64 UR4, c[0x0][0x208] ;  /* 0x0000820000047ab9 */ /* 0x000fc60000000a00 */
[----:B------:R-:W-:Y:S01]  /*0900*/  IMAD R13, R6, 0x4, R13 ;  /* 0x00000004060d7824 */ /* 0x000fe200078e020d */
[----:B0-----:R0:W-:Y:S01]  /*0910*/  @P1 STG.E.128 desc[UR4][R4.64], R8 ;  /* 0x0000000804001986 */ /* 0x0011e2000c101d04 */
[----:B------:R-:W-:Y:S05]  /*0920*/  @!P0 EXIT ;  /* 0x000000000000894d */ /* 0x000fea0003800000 */
[----:B------:R-:W1:Y:S01]  /*0930*/  LDS.128 R12, [R13+0x800] ;  /* 0x000800000d0c7984 */ /* 0x000e620000000c00 */
[----:B------:R-:W-:-:S04]  /*0940*/  IMAD R7, R0, 0x40, R7 ;  /* 0x0000004000077824 */ /* 0x000fc800078e0207 */
[----:B------:R-:W-:-:S05]  /*0950*/  IMAD.WIDE R2, R7, 0x4, R2 ;  /* 0x0000000407027825 */ /* 0x000fca00078e0202 */
[----:B-1----:R-:W-:Y:S01]  /*0960*/  STG.E.128 desc[UR4][R2.64], R12 ;  /* 0x0000000c02007986 */ /* 0x002fe2000c101d04 */
[----:B------:R-:W-:Y:S05]  /*0970*/  EXIT ;  /* 0x000000000000794d */ /* 0x000fea0003800000 */
.L_x_0:
[----:B------:R-:W-:-:S00]  /*0980*/  BRA `(.L_x_0) ;  /* 0xfffffffc00fc7947 */ /* 0x000fc0000383ffff */
[----:B------:R-:W-:-:S00]  /*0990*/  NOP ;  /* 0x0000000000007918 */ /* 0x000fc00000000000 */
        /* <DEDUP_REMOVED lines=14> */
.L_x_1:


//--------------------- .nv.shared.triton_poi_fused_convolution_2 --------------------------
	.section	.nv.shared.triton_poi_fused_convolution_2,"aw",@nobits
	.sectionflags	@""
	.align	16
	.zero		1024


//--------------------- .nv.shared.reserved.0     --------------------------
	.section	.nv.shared.reserved.0,"aw",@nobits
	.weak		__nv_reservedSMEM_offset_0_alias
	.size		__nv_reservedSMEM_offset_0_alias, 0, 0
	.other		__nv_reservedSMEM_offset_0_alias,@"STO_CUDA_RESERVED_SHARED STV_DEFAULT"
__nv_reservedSMEM_offset_0_alias:
	.zero		0


//--------------------- .nv.constant0.triton_poi_fused_convolution_2 --------------------------
	.section	.nv.constant0.triton_poi_fused_convolution_2,"a",@progbits
	.sectionflags	@""
	.align	4
.nv.constant0.triton_poi_fused_convolution_2:
	.zero		560


//--------------------- SYMBOLS --------------------------

	.type		.nv.reservedSmem.offset0,@object
	.size		.nv.reservedSmem.offset0,0x4
